//
// Generated by NVIDIA NVVM Compiler
//
// Compiler Build ID: CL-36424714
// Cuda compilation tools, release 13.0, V13.0.88
// Based on NVVM 20.0.0
//

.version 9.0
.target sm_100
.address_size 64

	// .globl	_Z9reduce_v6ILi256EEvPKiPim
// _ZZ9reduce_v6ILi256EEvPKiPimE4smem has been demoted

.visible .entry _Z9reduce_v6ILi256EEvPKiPim(
	.param .u64 .ptr .align 1 _Z9reduce_v6ILi256EEvPKiPim_param_0,
	.param .u64 .ptr .align 1 _Z9reduce_v6ILi256EEvPKiPim_param_1,
	.param .u64 _Z9reduce_v6ILi256EEvPKiPim_param_2
)
{
	.reg .pred 	%p<8>;
	.reg .b32 	%r<27>;
	.reg .b32 	%f<31>;
	.reg .b64 	%rd<14>;
	// demoted variable
	.shared .align 4 .b8 _ZZ9reduce_v6ILi256EEvPKiPimE4smem[1024];
	ld.param.u64 	%rd5, [_Z9reduce_v6ILi256EEvPKiPim_param_0];
	ld.param.u64 	%rd6, [_Z9reduce_v6ILi256EEvPKiPim_param_1];
	ld.param.u64 	%rd7, [_Z9reduce_v6ILi256EEvPKiPim_param_2];
	mov.u32 	%r1, %tid.x;
	mov.u32 	%r2, %ctaid.x;
	mov.u32 	%r3, %ntid.x;
	mad.lo.s32 	%r24, %r2, %r3, %r1;
	cvt.s64.s32 	%rd13, %r24;
	setp.le.u64 	%p1, %rd7, %rd13;
	mov.f32 	%f30, 0f00000000;
	@%p1 bra 	$L__BB0_4;
	mov.u32 	%r15, %nctaid.x;
	mul.lo.s32 	%r5, %r15, %r3;
	cvta.to.global.u64 	%rd2, %rd5;
	mov.b32 	%r25, 0;
$L__BB0_2:
	shl.b64 	%rd8, %rd13, 2;
	add.s64 	%rd9, %rd2, %rd8;
	ld.global.u32 	%r16, [%rd9];
	add.s32 	%r25, %r16, %r25;
	add.s32 	%r24, %r24, %r5;
	cvt.s64.s32 	%rd13, %r24;
	setp.gt.u64 	%p2, %rd7, %rd13;
	@%p2 bra 	$L__BB0_2;
	cvt.rn.f32.s32 	%f30, %r25;
$L__BB0_4:
	shl.b32 	%r17, %r1, 2;
	mov.u32 	%r18, _ZZ9reduce_v6ILi256EEvPKiPimE4smem;
	add.s32 	%r10, %r18, %r17;
	st.shared.f32 	[%r10], %f30;
	bar.sync 	0;
	setp.gt.u32 	%p3, %r1, 127;
	@%p3 bra 	$L__BB0_6;
	ld.shared.f32 	%f4, [%r10+512];
	ld.shared.f32 	%f5, [%r10];
	add.f32 	%f6, %f4, %f5;
	st.shared.f32 	[%r10], %f6;
$L__BB0_6:
	bar.sync 	0;
	setp.gt.u32 	%p4, %r1, 63;
	@%p4 bra 	$L__BB0_8;
	ld.shared.f32 	%f7, [%r10+256];
	ld.shared.f32 	%f8, [%r10];
	add.f32 	%f9, %f7, %f8;
	st.shared.f32 	[%r10], %f9;
$L__BB0_8:
	bar.sync 	0;
	setp.gt.u32 	%p5, %r1, 31;
	@%p5 bra 	$L__BB0_13;
	ld.volatile.shared.f32 	%f10, [%r10];
	cvt.rzi.s32.f32 	%r26, %f10;
	setp.lt.u32 	%p6, %r3, 64;
	@%p6 bra 	$L__BB0_11;
	ld.volatile.shared.f32 	%f11, [%r10+128];
	cvt.rn.f32.s32 	%f12, %r26;
	add.f32 	%f13, %f11, %f12;
	cvt.rzi.s32.f32 	%r26, %f13;
	bar.warp.sync 	-1;
	cvt.rn.f32.s32 	%f14, %r26;
	st.volatile.shared.f32 	[%r10], %f14;
	bar.warp.sync 	-1;
$L__BB0_11:
	ld.volatile.shared.f32 	%f15, [%r10+64];
	cvt.rn.f32.s32 	%f16, %r26;
	add.f32 	%f17, %f15, %f16;
	cvt.rzi.s32.f32 	%r19, %f17;
	bar.warp.sync 	-1;
	cvt.rn.f32.s32 	%f18, %r19;
	st.volatile.shared.f32 	[%r10], %f18;
	bar.warp.sync 	-1;
	ld.volatile.shared.f32 	%f19, [%r10+32];
	add.f32 	%f20, %f19, %f18;
	cvt.rzi.s32.f32 	%r20, %f20;
	bar.warp.sync 	-1;
	cvt.rn.f32.s32 	%f21, %r20;
	st.volatile.shared.f32 	[%r10], %f21;
	bar.warp.sync 	-1;
	ld.volatile.shared.f32 	%f22, [%r10+16];
	add.f32 	%f23, %f22, %f21;
	cvt.rzi.s32.f32 	%r21, %f23;
	bar.warp.sync 	-1;
	cvt.rn.f32.s32 	%f24, %r21;
	st.volatile.shared.f32 	[%r10], %f24;
	bar.warp.sync 	-1;
	ld.volatile.shared.f32 	%f25, [%r10+8];
	add.f32 	%f26, %f25, %f24;
	cvt.rzi.s32.f32 	%r22, %f26;
	bar.warp.sync 	-1;
	cvt.rn.f32.s32 	%f27, %r22;
	st.volatile.shared.f32 	[%r10], %f27;
	bar.warp.sync 	-1;
	ld.volatile.shared.f32 	%f28, [%r10+4];
	bar.warp.sync 	-1;
	setp.ne.s32 	%p7, %r1, 0;
	@%p7 bra 	$L__BB0_13;
	ld.shared.f32 	%f29, [_ZZ9reduce_v6ILi256EEvPKiPimE4smem];
	cvt.rzi.s32.f32 	%r23, %f29;
	cvta.to.global.u64 	%rd10, %rd6;
	mul.wide.u32 	%rd11, %r2, 4;
	add.s64 	%rd12, %rd10, %rd11;
	st.global.u32 	[%rd12], %r23;
$L__BB0_13:
	ret;

}


// ===== COMPILED SASS (sm_100) =====

	.target	sm_100

	.elftype	@"ET_EXEC"


//--------------------- .note.nv.tkinfo           --------------------------
	.section	.note.nv.tkinfo,"",@"SHT_NOTE"
	.sectionflags	@"SHF_NOTE_NV_TKINFO"
	.tkinfo
        /*0018*/ 	.word	0x00000002
        /*0030*/ 	.string	""
        /*0030*/ 	.string	"ptxas"
        /*0030*/ 	.string	"Cuda compilation tools, release 13.0, V13.0.88"
        /*0030*/ 	.string	"Build cuda_13.0.r13.0/compiler.36424714_0"
        /*0030*/ 	.string	"-arch sm_100 -m 64 "



//--------------------- .note.nv.cuinfo           --------------------------
	.section	.note.nv.cuinfo,"",@"SHT_NOTE"
	.sectionflags	@"SHF_NOTE_NV_CUINFO"
        /*0018*/ 	.short	0x0002
        /*001a*/ 	.short	0x0064
        /*001c*/ 	.short	0x0082
	.zero		2


//--------------------- .nv.info                  --------------------------
	.section	.nv.info,"",@"SHT_CUDA_INFO"
	.align	4


	//----- nvinfo : EIATTR_REGCOUNT
	.align		4
        /*0000*/ 	.byte	0x04, 0x2f
        /*0002*/ 	.short	(.L_1 - .L_0)
	.align		4
.L_0:
        /*0004*/ 	.word	index@(_Z9reduce_v6ILi256EEvPKiPim)
        /*0008*/ 	.word	0x0000000c


	//----- nvinfo : EIATTR_FRAME_SIZE
	.align		4
.L_1:
        /*000c*/ 	.byte	0x04, 0x11
        /*000e*/ 	.short	(.L_3 - .L_2)
	.align		4
.L_2:
        /*0010*/ 	.word	index@(_Z9reduce_v6ILi256EEvPKiPim)
        /*0014*/ 	.word	0x00000000


	//----- nvinfo : EIATTR_MIN_STACK_SIZE
	.align		4
.L_3:
        /*0018*/ 	.byte	0x04, 0x12
        /*001a*/ 	.short	(.L_5 - .L_4)
	.align		4
.L_4:
        /*001c*/ 	.word	index@(_Z9reduce_v6ILi256EEvPKiPim)
        /*0020*/ 	.word	0x00000000
.L_5:


//--------------------- .nv.compat                --------------------------
	.section	.nv.compat,"",@"SHT_CUDA_COMPAT_INFO"
	.align	4
        /*0000*/ 	.byte	0x02, 0x09, 0x00, 0x00, 0x02, 0x02, 0x01, 0x00, 0x02, 0x05, 0x05, 0x00, 0x03, 0x07, 0x01, 0x01
        /*0010*/ 	.byte	0x02, 0x03, 0x00, 0x00, 0x02, 0x06, 0x01, 0x00, 0x04, 0x0b, 0x08, 0x00, 0x09, 0x00, 0x00, 0x00
        /*0020*/ 	.byte	0x00, 0x00, 0x00, 0x00


//--------------------- .nv.info._Z9reduce_v6ILi256EEvPKiPim --------------------------
	.section	.nv.info._Z9reduce_v6ILi256EEvPKiPim,"",@"SHT_CUDA_INFO"
	.sectionflags	@""
	.align	4


	//----- nvinfo : EIATTR_CUDA_API_VERSION
	.align		4
        /*0000*/ 	.byte	0x04, 0x37
        /*0002*/ 	.short	(.L_7 - .L_6)
.L_6:
        /*0004*/ 	.word	0x00000082


	//----- nvinfo : EIATTR_KPARAM_INFO
	.align		4
.L_7:
        /*0008*/ 	.byte	0x04, 0x17
        /*000a*/ 	.short	(.L_9 - .L_8)
.L_8:
        /*000c*/ 	.word	0x00000000
        /*0010*/ 	.short	0x0002
        /*0012*/ 	.short	0x0010
        /*0014*/ 	.byte	0x00, 0xf0, 0x21, 0x00


	//----- nvinfo : EIATTR_KPARAM_INFO
	.align		4
.L_9:
        /*0018*/ 	.byte	0x04, 0x17
        /*001a*/ 	.short	(.L_11 - .L_10)
.L_10:
        /*001c*/ 	.word	0x00000000
        /*0020*/ 	.short	0x0001
        /*0022*/ 	.short	0x0008
        /*0024*/ 	.byte	0x00, 0xf5, 0x21, 0x00


	//----- nvinfo : EIATTR_KPARAM_INFO
	.align		4
.L_11:
        /*0028*/ 	.byte	0x04, 0x17
        /*002a*/ 	.short	(.L_13 - .L_12)
.L_12:
        /*002c*/ 	.word	0x00000000
        /*0030*/ 	.short	0x0000
        /*0032*/ 	.short	0x0000
        /*0034*/ 	.byte	0x00, 0xf5, 0x21, 0x00


	//----- nvinfo : EIATTR_SPARSE_MMA_MASK
	.align		4
.L_13:
        /*0038*/ 	.byte	0x03, 0x50
        /*003a*/ 	.short	0x0000


	//----- nvinfo : EIATTR_MAXREG_COUNT
	.align		4
        /*003c*/ 	.byte	0x03, 0x1b
        /*003e*/ 	.short	0x00ff


	//----- nvinfo : EIATTR_NUM_BARRIERS
	.align		4
        /*0040*/ 	.byte	0x02, 0x4c
        /*0042*/ 	.byte	0x01
	.zero		1


	//----- nvinfo : EIATTR_MERCURY_ISA_VERSION
	.align		4
        /*0044*/ 	.byte	0x03, 0x5f
        /*0046*/ 	.short	0x0101


	//----- nvinfo : EIATTR_COOP_GROUP_MASK_REGIDS
	.align		4
        /*0048*/ 	.byte	0x04, 0x29
        /*004a*/ 	.short	(.L_15 - .L_14)


	//   ....[0]....
.L_14:
        /*004c*/ 	.word	0xffffffff


	//   ....[1]....
        /*0050*/ 	.word	0xffffffff


	//   ....[2]....
        /*0054*/ 	.word	0xffffffff


	//   ....[3]....
        /*0058*/ 	.word	0xffffffff


	//   ....[4]....
        /*005c*/ 	.word	0xffffffff


	//   ....[5]....
        /*0060*/ 	.word	0xffffffff


	//   ....[6]....
        /*0064*/ 	.word	0xffffffff


	//   ....[7]....
        /*0068*/ 	.word	0xffffffff


	//   ....[8]....
        /*006c*/ 	.word	0xffffffff


	//   ....[9]....
        /*0070*/ 	.word	0xffffffff


	//   ....[10]....
        /*0074*/ 	.word	0xffffffff


	//----- nvinfo : EIATTR_COOP_GROUP_INSTR_OFFSETS
	.align		4
.L_15:
        /*0078*/ 	.byte	0x04, 0x28
        /*007a*/ 	.short	(.L_17 - .L_16)


	//   ....[0]....
.L_16:
        /*007c*/ 	.word	0x000003e0


	//   ....[1]....
        /*0080*/ 	.word	0x00000400


	//   ....[2]....
        /*0084*/ 	.word	0x00000470


	//   ....[3]....
        /*0088*/ 	.word	0x00000490


	//   ....[4]....
        /*008c*/ 	.word	0x000004e0


	//   ....[5]....
        /*0090*/ 	.word	0x00000500


	//   ....[6]....
        /*0094*/ 	.word	0x00000550


	//   ....[7]....
        /*0098*/ 	.word	0x00000570


	//   ....[8]....
        /*009c*/ 	.word	0x000005c0


	//   ....[9]....
        /*00a0*/ 	.word	0x000005e0


	//   ....[10]....
        /*00a4*/ 	.word	0x00000600


	//----- nvinfo : EIATTR_VRC_CTA_INIT_COUNT
	.align		4
.L_17:
        /*00a8*/ 	.byte	0x02, 0x4a
	.zero		1
	.zero		1


	//----- nvinfo : EIATTR_EXIT_INSTR_OFFSETS
	.align		4
        /*00ac*/ 	.byte	0x04, 0x1c
        /*00ae*/ 	.short	(.L_19 - .L_18)


	//   ....[0]....
.L_18:
        /*00b0*/ 	.word	0x00000340


	//   ....[1]....
        /*00b4*/ 	.word	0x00000610


	//   ....[2]....
        /*00b8*/ 	.word	0x00000670


	//----- nvinfo : EIATTR_CRS_STACK_SIZE
	.align		4
.L_19:
        /*00bc*/ 	.byte	0x04, 0x1e
        /*00be*/ 	.short	(.L_21 - .L_20)
.L_20:
        /*00c0*/ 	.word	0x00000000


	//----- nvinfo : EIATTR_CBANK_PARAM_SIZE
	.align		4
.L_21:
        /*00c4*/ 	.byte	0x03, 0x19
        /*00c6*/ 	.short	0x0018


	//----- nvinfo : EIATTR_PARAM_CBANK
	.align		4
        /*00c8*/ 	.byte	0x04, 0x0a
        /*00ca*/ 	.short	(.L_23 - .L_22)
	.align		4
.L_22:
        /*00cc*/ 	.word	index@(.nv.constant0._Z9reduce_v6ILi256EEvPKiPim)
        /*00d0*/ 	.short	0x0380
        /*00d2*/ 	.short	0x0018


	//----- nvinfo : EIATTR_SW_WAR
	.align		4
.L_23:
        /*00d4*/ 	.byte	0x04, 0x36
        /*00d6*/ 	.short	(.L_25 - .L_24)
.L_24:
        /*00d8*/ 	.word	0x00000008
.L_25:


//--------------------- .nv.callgraph             --------------------------
	.section	.nv.callgraph,"",@"SHT_CUDA_CALLGRAPH"
	.align	4
	.sectionentsize	8
	.align		4
        /*0000*/ 	.word	0x00000000
	.align		4
        /*0004*/ 	.word	0xffffffff
	.align		4
        /*0008*/ 	.word	0x00000000
	.align		4
        /*000c*/ 	.word	0xfffffffe
	.align		4
        /*0010*/ 	.word	0x00000000
	.align		4
        /*0014*/ 	.word	0xfffffffd
	.align		4
        /*0018*/ 	.word	0x00000000
	.align		4
        /*001c*/ 	.word	0xfffffffc


//--------------------- .text._Z9reduce_v6ILi256EEvPKiPim --------------------------
	.section	.text._Z9reduce_v6ILi256EEvPKiPim,"ax",@progbits
	.align	128
        .global         _Z9reduce_v6ILi256EEvPKiPim
        .type           _Z9reduce_v6ILi256EEvPKiPim,@function
        .size           _Z9reduce_v6ILi256EEvPKiPim,(.L_x_6 - _Z9reduce_v6ILi256EEvPKiPim)
        .other          _Z9reduce_v6ILi256EEvPKiPim,@"STO_CUDA_ENTRY STV_DEFAULT"
_Z9reduce_v6ILi256EEvPKiPim:
.text._Z9reduce_v6ILi256EEvPKiPim:
[----:B------:R-:W-:Y:S01]  /*0000*/  LDC R1, c[0x0][0x37c] ;  /* 0x0000df00ff017b82 */ /* 0x000fe20000000800 */
[----:B------:R-:W0:Y:S01]  /*0010*/  S2R R3, SR_TID.X ;  /* 0x0000000000037919 */ /* 0x000e220000002100 */
[----:B------:R-:W0:Y:S01]  /*0020*/  LDCU UR8, c[0x0][0x360] ;  /* 0x00006c00ff0877ac */ /* 0x000e220008000800 */
[----:B------:R-:W-:Y:S01]  /*0030*/  BSSY.RECONVERGENT B0, `(.L_x_0) ;  /* 0x000001d000007945 */ /* 0x000fe20003800200 */
[----:B------:R-:W-:Y:S01]  /*0040*/  IMAD.MOV.U32 R5, RZ, RZ, RZ ;  /* 0x000000ffff057224 */ /* 0x000fe200078e00ff */
[----:B------:R-:W0:Y:S01]  /*0050*/  S2R R0, SR_CTAID.X ;  /* 0x0000000000007919 */ /* 0x000e220000002500 */
[----:B------:R-:W1:Y:S01]  /*0060*/  LDCU.64 UR10, c[0x0][0x390] ;  /* 0x00007200ff0a77ac */ /* 0x000e620008000a00 */
[----:B------:R-:W2:Y:S01]  /*0070*/  LDCU.64 UR6, c[0x0][0x358] ;  /* 0x00006b00ff0677ac */ /* 0x000ea20008000a00 */
[----:B------:R-:W3:Y:S01]  /*0080*/  LDCU.64 UR12, c[0x0][0x380] ;  /* 0x00007000ff0c77ac */ /* 0x000ee20008000a00 */
[----:B0-----:R-:W-:-:S05]  /*0090*/  IMAD R2, R0, UR8, R3 ;  /* 0x0000000800027c24 */ /* 0x001fca000f8e0203 */
[----:B-1----:R-:W-:Y:S02]  /*00a0*/  ISETP.GE.U32.AND P0, PT, R2, UR10, PT ;  /* 0x0000000a02007c0c */ /* 0x002fe4000bf06070 */
[----:B------:R-:W-:-:S04]  /*00b0*/  SHF.R.S32.HI R4, RZ, 0x1f, R2 ;  /* 0x0000001fff047819 */ /* 0x000fc80000011402 */
[----:B------:R-:W-:-:S13]  /*00c0*/  ISETP.GE.U32.AND.EX P0, PT, R4, UR11, PT, P0 ;  /* 0x0000000b04007c0c */ /* 0x000fda000bf06100 */
[----:B--23--:R-:W-:Y:S05]  /*00d0*/  @P0 BRA `(.L_x_1) ;  /* 0x0000000000480947 */ /* 0x00cfea0003800000 */
[----:B------:R-:W0:Y:S01]  /*00e0*/  LDC R7, c[0x0][0x370] ;  /* 0x0000dc00ff077b82 */ /* 0x000e220000000800 */
[----:B------:R-:W-:Y:S01]  /*00f0*/  BSSY.RECONVERGENT B1, `(.L_x_2) ;  /* 0x000000f000017945 */ /* 0x000fe20003800200 */
[----:B------:R-:W-:Y:S02]  /*0100*/  IMAD.MOV.U32 R9, RZ, RZ, R4 ;  /* 0x000000ffff097224 */ /* 0x000fe400078e0004 */
[----:B------:R-:W-:Y:S02]  /*0110*/  IMAD.MOV.U32 R8, RZ, RZ, R2 ;  /* 0x000000ffff087224 */ /* 0x000fe400078e0002 */
[----:B------:R-:W-:Y:S02]  /*0120*/  IMAD.MOV.U32 R6, RZ, RZ, RZ ;  /* 0x000000ffff067224 */ /* 0x000fe400078e00ff */
[----:B0-----:R-:W-:-:S07]  /*0130*/  IMAD R7, R7, UR8, RZ ;  /* 0x0000000807077c24 */ /* 0x001fce000f8e02ff */
.L_x_3:
[----:B------:R-:W-:-:S04]  /*0140*/  LEA R4, P0, R8, UR12, 0x2 ;  /* 0x0000000c08047c11 */ /* 0x000fc8000f8010ff */
[----:B------:R-:W-:-:S06]  /*0150*/  LEA.HI.X R5, R8, UR13, R9, 0x2, P0 ;  /* 0x0000000d08057c11 */ /* 0x000fcc00080f1409 */
[----:B------:R-:W2:Y:S01]  /*0160*/  LDG.E R5, desc[UR6][R4.64] ;  /* 0x0000000604057981 */ /* 0x000ea2000c1e1900 */
[----:B------:R-:W-:-:S04]  /*0170*/  IMAD.IADD R8, R7, 0x1, R2 ;  /* 0x0000000107087824 */ /* 0x000fc800078e0202 */
[--C-:B------:R-:W-:Y:S01]  /*0180*/  IMAD.MOV.U32 R2, RZ, RZ, R8.reuse ;  /* 0x000000ffff027224 */ /* 0x100fe200078e0008 */
[----:B------:R-:W-:Y:S02]  /*0190*/  ISETP.GE.U32.AND P0, PT, R8, UR10, PT ;  /* 0x0000000a08007c0c */ /* 0x000fe4000bf06070 */
[----:B------:R-:W-:-:S04]  /*01a0*/  SHF.R.S32.HI R9, RZ, 0x1f, R8 ;  /* 0x0000001fff097819 */ /* 0x000fc80000011408 */
[----:B------:R-:W-:Y:S01]  /*01b0*/  ISETP.GE.U32.AND.EX P0, PT, R9, UR11, PT, P0 ;  /* 0x0000000b09007c0c */ /* 0x000fe2000bf06100 */
[----:B--2---:R-:W-:-:S12]  /*01c0*/  IMAD.IADD R6, R5, 0x1, R6 ;  /* 0x0000000105067824 */ /* 0x004fd800078e0206 */
[----:B------:R-:W-:Y:S05]  /*01d0*/  @!P0 BRA `(.L_x_3) ;  /* 0xfffffffc00d88947 */ /* 0x000fea000383ffff */
[----:B------:R-:W-:Y:S05]  /*01e0*/  BSYNC.RECONVERGENT B1 ;  /* 0x0000000000017941 */ /* 0x000fea0003800200 */
.L_x_2:
[----:B------:R-:W-:-:S07]  /*01f0*/  I2FP.F32.S32 R5, R6 ;  /* 0x0000000600057245 */ /* 0x000fce0000201400 */
.L_x_1:
[----:B------:R-:W-:Y:S05]  /*0200*/  BSYNC.RECONVERGENT B0 ;  /* 0x0000000000007941 */ /* 0x000fea0003800200 */
.L_x_0:
[----:B------:R-:W0:Y:S01]  /*0210*/  S2UR UR5, SR_CgaCtaId ;  /* 0x00000000000579c3 */ /* 0x000e220000008800 */
[----:B------:R-:W-:Y:S01]  /*0220*/  UMOV UR4, 0x400 ;  /* 0x0000040000047882 */ /* 0x000fe20000000000 */
[C---:B------:R-:W-:Y:S02]  /*0230*/  ISETP.GT.U32.AND P1, PT, R3.reuse, 0x7f, PT ;  /* 0x0000007f0300780c */ /* 0x040fe40003f24070 */
[----:B------:R-:W-:Y:S01]  /*0240*/  ISETP.GT.U32.AND P0, PT, R3, 0x3f, PT ;  /* 0x0000003f0300780c */ /* 0x000fe20003f04070 */
[----:B0-----:R-:W-:-:S06]  /*0250*/  ULEA UR4, UR5, UR4, 0x18 ;  /* 0x0000000405047291 */ /* 0x001fcc000f8ec0ff */
[----:B------:R-:W-:-:S05]  /*0260*/  LEA R2, R3, UR4, 0x2 ;  /* 0x0000000403027c11 */ /* 0x000fca000f8e10ff */
[----:B------:R-:W-:Y:S01]  /*0270*/  STS [R2], R5 ;  /* 0x0000000502007388 */ /* 0x000fe20000000800 */
[----:B------:R-:W-:Y:S06]  /*0280*/  BAR.SYNC.DEFER_BLOCKING 0x0 ;  /* 0x0000000000007b1d */ /* 0x000fec0000010000 */
[----:B------:R-:W-:Y:S04]  /*0290*/  @!P1 LDS R4, [R2+0x200] ;  /* 0x0002000002049984 */ /* 0x000fe80000000800 */
[----:B------:R-:W0:Y:S02]  /*02a0*/  @!P1 LDS R7, [R2] ;  /* 0x0000000002079984 */ /* 0x000e240000000800 */
[----:B0-----:R-:W-:-:S05]  /*02b0*/  @!P1 FADD R7, R4, R7 ;  /* 0x0000000704079221 */ /* 0x001fca0000000000 */
[----:B------:R-:W-:Y:S01]  /*02c0*/  @!P1 STS [R2], R7 ;  /* 0x0000000702009388 */ /* 0x000fe20000000800 */
[----:B------:R-:W-:Y:S01]  /*02d0*/  BAR.SYNC.DEFER_BLOCKING 0x0 ;  /* 0x0000000000007b1d */ /* 0x000fe20000010000 */
[----:B------:R-:W-:-:S05]  /*02e0*/  ISETP.GT.U32.AND P1, PT, R3, 0x1f, PT ;  /* 0x0000001f0300780c */ /* 0x000fca0003f24070 */
[----:B------:R-:W-:Y:S04]  /*02f0*/  @!P0 LDS R4, [R2+0x100] ;  /* 0x0001000002048984 */ /* 0x000fe80000000800 */
[----:B------:R-:W0:Y:S02]  /*0300*/  @!P0 LDS R9, [R2] ;  /* 0x0000000002098984 */ /* 0x000e240000000800 */
[----:B0-----:R-:W-:-:S05]  /*0310*/  @!P0 FADD R9, R4, R9 ;  /* 0x0000000904098221 */ /* 0x001fca0000000000 */
[----:B------:R0:W-:Y:S01]  /*0320*/  @!P0 STS [R2], R9 ;  /* 0x0000000902008388 */ /* 0x0001e20000000800 */
[----:B------:R-:W-:Y:S06]  /*0330*/  BAR.SYNC.DEFER_BLOCKING 0x0 ;  /* 0x0000000000007b1d */ /* 0x000fec0000010000 */
[----:B------:R-:W-:Y:S05]  /*0340*/  @P1 EXIT ;  /* 0x000000000000194d */ /* 0x000fea0003800000 */
[----:B------:R-:W1:Y:S01]  /*0350*/  LDS R4, [R2] ;  /* 0x0000000002047984 */ /* 0x000e620000000800 */
[----:B------:R-:W-:Y:S01]  /*0360*/  UISETP.GE.U32.AND UP0, UPT, UR8, 0x40, UPT ;  /* 0x000000400800788c */ /* 0x000fe2000bf06070 */
[----:B-1----:R-:W1:Y:S08]  /*0370*/  F2I.TRUNC.NTZ R4, R4 ;  /* 0x0000000400047305 */ /* 0x002e70000020f100 */
[----:B------:R-:W-:Y:S05]  /*0380*/  BRA.U !UP0, `(.L_x_4) ;  /* 0x0000000108207547 */ /* 0x000fea000b800000 */
[----:B------:R-:W2:Y:S01]  /*0390*/  LDS R5, [R2+0x80] ;  /* 0x0000800002057984 */ /* 0x000ea20000000800 */
[----:B-1----:R-:W-:-:S05]  /*03a0*/  I2FP.F32.S32 R4, R4 ;  /* 0x0000000400047245 */ /* 0x002fca0000201400 */
[----:B--2---:R-:W-:-:S06]  /*03b0*/  FADD R4, R5, R4 ;  /* 0x0000000405047221 */ /* 0x004fcc0000000000 */
[----:B------:R-:W1:Y:S02]  /*03c0*/  F2I.TRUNC.NTZ R4, R4 ;  /* 0x0000000400047305 */ /* 0x000e64000020f100 */
[----:B-1----:R-:W-:Y:S01]  /*03d0*/  I2FP.F32.S32 R5, R4 ;  /* 0x0000000400057245 */ /* 0x002fe20000201400 */
[----:B------:R-:W-:-:S04]  /*03e0*/  NOP ;  /* 0x0000000000007918 */ /* 0x000fc80000000000 */
[----:B------:R2:W-:Y:S01]  /*03f0*/  STS [R2], R5 ;  /* 0x0000000502007388 */ /* 0x0005e20000000800 */
[----:B------:R-:W-:Y:S01]  /*0400*/  NOP ;  /* 0x0000000000007918 */ /* 0x000fe20000000000 */
.L_x_4:
[----:B--2---:R-:W2:Y:S01]  /*0410*/  LDS R5, [R2+0x40] ;  /* 0x0000400002057984 */ /* 0x004ea20000000800 */
[----:B-1----:R-:W-:Y:S02]  /*0420*/  I2FP.F32.S32 R4, R4 ;  /* 0x0000000400047245 */ /* 0x002fe40000201400 */
[----:B------:R-:W-:-:S03]  /*0430*/  ISETP.NE.AND P0, PT, R3, RZ, PT ;  /* 0x000000ff0300720c */ /* 0x000fc60003f05270 */
[----:B--2---:R-:W-:-:S06]  /*0440*/  FADD R4, R5, R4 ;  /* 0x0000000405047221 */ /* 0x004fcc0000000000 */
[----:B------:R-:W1:Y:S02]  /*0450*/  F2I.TRUNC.NTZ R4, R4 ;  /* 0x0000000400047305 */ /* 0x000e64000020f100 */
[----:B-1----:R-:W-:Y:S01]  /*0460*/  I2FP.F32.S32 R5, R4 ;  /* 0x0000000400057245 */ /* 0x002fe20000201400 */
[----:B------:R-:W-:-:S04]  /*0470*/  NOP ;  /* 0x0000000000007918 */ /* 0x000fc80000000000 */
[----:B------:R-:W-:Y:S01]  /*0480*/  STS [R2], R5 ;  /* 0x0000000502007388 */ /* 0x000fe20000000800 */
[----:B------:R-:W-:-:S03]  /*0490*/  NOP ;  /* 0x0000000000007918 */ /* 0x000fc60000000000 */
[----:B------:R-:W1:Y:S02]  /*04a0*/  LDS R6, [R2+0x20] ;  /* 0x0000200002067984 */ /* 0x000e640000000800 */
[----:B-1----:R-:W-:-:S06]  /*04b0*/  FADD R6, R5, R6 ;  /* 0x0000000605067221 */ /* 0x002fcc0000000000 */
        /* <DEDUP_REMOVED lines=17> */
[----:B------:R1:W-:Y:S01]  /*05d0*/  STS [R2], R3 ;  /* 0x0000000302007388 */ /* 0x0003e20000000800 */
[----:B------:R-:W-:-:S03]  /*05e0*/  NOP ;  /* 0x0000000000007918 */ /* 0x000fc60000000000 */
[----:B------:R1:W2:Y:S01]  /*05f0*/  LDS R4, [R2+0x4] ;  /* 0x0000040002047984 */ /* 0x0002a20000000800 */
[----:B------:R-:W-:Y:S01]  /*0600*/  NOP ;  /* 0x0000000000007918 */ /* 0x000fe20000000000 */
[----:B------:R-:W-:Y:S05]  /*0610*/  @P0 EXIT ;  /* 0x000000000000094d */ /* 0x000fea0003800000 */
[----:B--2---:R-:W2:Y:S01]  /*0620*/  LDS R4, [UR4] ;  /* 0x00000004ff047984 */ /* 0x004ea20008000800 */
[----:B01----:R-:W0:Y:S02]  /*0630*/  LDC.64 R2, c[0x0][0x388] ;  /* 0x0000e200ff027b82 */ /* 0x003e240000000a00 */
[----:B0-----:R-:W-:Y:S01]  /*0640*/  IMAD.WIDE.U32 R2, R0, 0x4, R2 ;  /* 0x0000000400027825 */ /* 0x001fe200078e0002 */
[----:B--2---:R-:W0:Y:S04]  /*0650*/  F2I.TRUNC.NTZ R5, R4 ;  /* 0x0000000400057305 */ /* 0x004e28000020f100 */
[----:B0-----:R-:W-:Y:S01]  /*0660*/  STG.E desc[UR6][R2.64], R5 ;  /* 0x0000000502007986 */ /* 0x001fe2000c101906 */
[----:B------:R-:W-:Y:S05]  /*0670*/  EXIT ;  /* 0x000000000000794d */ /* 0x000fea0003800000 */
.L_x_5:
[----:B------:R-:W-:-:S00]  /*0680*/  BRA `(.L_x_5) ;  /* 0xfffffffc00fc7947 */ /* 0x000fc0000383ffff */
[----:B------:R-:W-:-:S00]  /*0690*/  NOP ;  /* 0x0000000000007918 */ /* 0x000fc00000000000 */
        /* <DEDUP_REMOVED lines=14> */
.L_x_6:


//--------------------- .nv.shared._Z9reduce_v6ILi256EEvPKiPim --------------------------
	.section	.nv.shared._Z9reduce_v6ILi256EEvPKiPim,"aw",@nobits
	.sectionflags	@""
	.align	4
.nv.shared._Z9reduce_v6ILi256EEvPKiPim:
	.zero		2048


//--------------------- .nv.shared.reserved.0     --------------------------
	.section	.nv.shared.reserved.0,"aw",@nobits
	.weak		__nv_reservedSMEM_offset_0_alias
	.size		__nv_reservedSMEM_offset_0_alias, 0, 64
	.other		__nv_reservedSMEM_offset_0_alias,@"STO_CUDA_RESERVED_SHARED STV_DEFAULT"
__nv_reservedSMEM_offset_0_alias:
	.zero		0
	.zero		64


//--------------------- .nv.constant0._Z9reduce_v6ILi256EEvPKiPim --------------------------
	.section	.nv.constant0._Z9reduce_v6ILi256EEvPKiPim,"a",@progbits
	.sectionflags	@""
	.align	4
.nv.constant0._Z9reduce_v6ILi256EEvPKiPim:
	.zero		920


//--------------------- SYMBOLS --------------------------

	.type		.nv.reservedSmem.offset0,@object
	.size		.nv.reservedSmem.offset0,0x4
	.type		.nv.reservedSmem.cap,@object
	.size		.nv.reservedSmem.cap,0x4
